//
// Generated by NVIDIA NVVM Compiler
//
// Compiler Build ID: CL-36424714
// Cuda compilation tools, release 13.0, V13.0.88
// Based on NVVM 20.0.0
//

.version 9.0
.target sm_100
.address_size 64

	// .globl	_Z17convolutionRowGPUPfS_iii
.const .align 4 .b8 d_Kernel[1028];
// _ZZ17convolutionRowGPUPfS_iiiE4data has been demoted
// _ZZ17convolutionColGPUPfS_iiiE4data has been demoted

.visible .entry _Z17convolutionRowGPUPfS_iii(
	.param .u64 .ptr .align 1 _Z17convolutionRowGPUPfS_iii_param_0,
	.param .u64 .ptr .align 1 _Z17convolutionRowGPUPfS_iii_param_1,
	.param .u32 _Z17convolutionRowGPUPfS_iii_param_2,
	.param .u32 _Z17convolutionRowGPUPfS_iii_param_3,
	.param .u32 _Z17convolutionRowGPUPfS_iii_param_4
)
{
	.reg .pred 	%p<9>;
	.reg .b32 	%r<74>;
	.reg .b32 	%f<67>;
	.reg .b64 	%rd<23>;
	// demoted variable
	.shared .align 4 .b8 _ZZ17convolutionRowGPUPfS_iiiE4data[17408];
	ld.param.u64 	%rd2, [_Z17convolutionRowGPUPfS_iii_param_0];
	ld.param.u64 	%rd3, [_Z17convolutionRowGPUPfS_iii_param_1];
	ld.param.u32 	%r28, [_Z17convolutionRowGPUPfS_iii_param_2];
	ld.param.u32 	%r29, [_Z17convolutionRowGPUPfS_iii_param_4];
	cvta.to.global.u64 	%rd1, %rd3;
	mov.u32 	%r1, %tid.x;
	mov.u32 	%r30, %ctaid.x;
	mov.u32 	%r2, %ntid.x;
	mad.lo.s32 	%r3, %r30, %r2, %r1;
	mov.u32 	%r31, %tid.y;
	mov.u32 	%r32, %ctaid.y;
	mov.u32 	%r33, %ntid.y;
	mad.lo.s32 	%r34, %r32, %r33, %r31;
	mul.lo.s32 	%r4, %r34, %r28;
	add.s32 	%r5, %r4, %r3;
	shl.b32 	%r6, %r29, 1;
	add.s32 	%r35, %r6, 16;
	mul.lo.s32 	%r7, %r35, %r31;
	setp.lt.s32 	%p1, %r3, %r29;
	mov.f32 	%f60, 0f00000000;
	@%p1 bra 	$L__BB0_2;
	sub.s32 	%r36, %r5, %r29;
	mul.wide.s32 	%rd4, %r36, 4;
	add.s64 	%rd5, %rd1, %rd4;
	ld.global.f32 	%f60, [%rd5];
$L__BB0_2:
	add.s32 	%r8, %r7, %r1;
	shl.b32 	%r37, %r8, 2;
	mov.u32 	%r38, _ZZ17convolutionRowGPUPfS_iiiE4data;
	add.s32 	%r9, %r38, %r37;
	st.shared.f32 	[%r9], %f60;
	add.s32 	%r10, %r29, %r3;
	setp.ge.s32 	%p2, %r10, %r28;
	mov.f32 	%f61, 0f00000000;
	@%p2 bra 	$L__BB0_4;
	add.s32 	%r39, %r10, %r4;
	mul.wide.s32 	%rd6, %r39, 4;
	add.s64 	%rd7, %rd1, %rd6;
	ld.global.f32 	%f61, [%rd7];
$L__BB0_4:
	shl.b32 	%r40, %r2, 2;
	add.s32 	%r41, %r9, %r40;
	st.shared.f32 	[%r41], %f61;
	bar.sync 	0;
	setp.lt.s32 	%p3, %r29, 0;
	mov.f32 	%f66, 0f00000000;
	@%p3 bra 	$L__BB0_13;
	neg.s32 	%r71, %r29;
	add.s32 	%r12, %r8, %r29;
	setp.lt.u32 	%p4, %r6, 7;
	mov.f32 	%f63, 0f00000000;
	@%p4 bra 	$L__BB0_8;
	add.s32 	%r43, %r6, 1;
	and.b32  	%r44, %r43, -8;
	neg.s32 	%r69, %r44;
	shl.b32 	%r45, %r7, 2;
	shl.b32 	%r46, %r1, 2;
	add.s32 	%r47, %r45, %r46;
	add.s32 	%r49, %r47, %r38;
	add.s32 	%r67, %r49, 16;
	mov.f32 	%f63, 0f00000000;
	mov.b32 	%r68, 0;
	mov.u64 	%rd9, d_Kernel;
$L__BB0_7:
	.pragma "nounroll";
	ld.shared.f32 	%f19, [%r67+-16];
	mul.wide.s32 	%rd8, %r68, 4;
	add.s64 	%rd10, %rd9, %rd8;
	ld.const.f32 	%f20, [%rd10];
	fma.rn.f32 	%f21, %f19, %f20, %f63;
	ld.shared.f32 	%f22, [%r67+-12];
	ld.const.f32 	%f23, [%rd10+4];
	fma.rn.f32 	%f24, %f22, %f23, %f21;
	ld.shared.f32 	%f25, [%r67+-8];
	ld.const.f32 	%f26, [%rd10+8];
	fma.rn.f32 	%f27, %f25, %f26, %f24;
	ld.shared.f32 	%f28, [%r67+-4];
	ld.const.f32 	%f29, [%rd10+12];
	fma.rn.f32 	%f30, %f28, %f29, %f27;
	ld.shared.f32 	%f31, [%r67];
	ld.const.f32 	%f32, [%rd10+16];
	fma.rn.f32 	%f33, %f31, %f32, %f30;
	ld.shared.f32 	%f34, [%r67+4];
	ld.const.f32 	%f35, [%rd10+20];
	fma.rn.f32 	%f36, %f34, %f35, %f33;
	ld.shared.f32 	%f37, [%r67+8];
	ld.const.f32 	%f38, [%rd10+24];
	fma.rn.f32 	%f39, %f37, %f38, %f36;
	ld.shared.f32 	%f40, [%r67+12];
	ld.const.f32 	%f41, [%rd10+28];
	fma.rn.f32 	%f63, %f40, %f41, %f39;
	add.s32 	%r71, %r71, 8;
	add.s32 	%r69, %r69, 8;
	add.s32 	%r68, %r68, 8;
	add.s32 	%r67, %r67, 32;
	setp.ne.s32 	%p5, %r69, 0;
	@%p5 bra 	$L__BB0_7;
$L__BB0_8:
	and.b32  	%r50, %r6, 6;
	setp.lt.u32 	%p6, %r50, 3;
	@%p6 bra 	$L__BB0_10;
	add.s32 	%r51, %r12, %r71;
	shl.b32 	%r52, %r51, 2;
	add.s32 	%r54, %r38, %r52;
	ld.shared.f32 	%f42, [%r54];
	add.s32 	%r55, %r71, %r29;
	mul.wide.s32 	%rd11, %r55, 4;
	mov.u64 	%rd12, d_Kernel;
	add.s64 	%rd13, %rd12, %rd11;
	ld.const.f32 	%f43, [%rd13];
	fma.rn.f32 	%f44, %f42, %f43, %f63;
	ld.shared.f32 	%f45, [%r54+4];
	ld.const.f32 	%f46, [%rd13+4];
	fma.rn.f32 	%f47, %f45, %f46, %f44;
	ld.shared.f32 	%f48, [%r54+8];
	ld.const.f32 	%f49, [%rd13+8];
	fma.rn.f32 	%f50, %f48, %f49, %f47;
	ld.shared.f32 	%f51, [%r54+12];
	ld.const.f32 	%f52, [%rd13+12];
	fma.rn.f32 	%f63, %f51, %f52, %f50;
	add.s32 	%r71, %r71, 4;
$L__BB0_10:
	and.b32  	%r56, %r29, 1;
	setp.eq.b32 	%p7, %r56, 1;
	not.pred 	%p8, %p7;
	@%p8 bra 	$L__BB0_12;
	add.s32 	%r57, %r12, %r71;
	shl.b32 	%r58, %r57, 2;
	add.s32 	%r60, %r38, %r58;
	ld.shared.f32 	%f53, [%r60];
	add.s32 	%r61, %r71, %r29;
	mul.wide.s32 	%rd14, %r61, 4;
	mov.u64 	%rd15, d_Kernel;
	add.s64 	%rd16, %rd15, %rd14;
	ld.const.f32 	%f54, [%rd16];
	fma.rn.f32 	%f55, %f53, %f54, %f63;
	ld.shared.f32 	%f56, [%r60+4];
	ld.const.f32 	%f57, [%rd16+4];
	fma.rn.f32 	%f63, %f56, %f57, %f55;
	add.s32 	%r71, %r71, 2;
$L__BB0_12:
	add.s32 	%r62, %r12, %r71;
	shl.b32 	%r63, %r62, 2;
	add.s32 	%r65, %r38, %r63;
	ld.shared.f32 	%f58, [%r65];
	add.s32 	%r66, %r71, %r29;
	mul.wide.s32 	%rd17, %r66, 4;
	mov.u64 	%rd18, d_Kernel;
	add.s64 	%rd19, %rd18, %rd17;
	ld.const.f32 	%f59, [%rd19];
	fma.rn.f32 	%f66, %f58, %f59, %f63;
$L__BB0_13:
	cvta.to.global.u64 	%rd20, %rd2;
	mul.wide.s32 	%rd21, %r5, 4;
	add.s64 	%rd22, %rd20, %rd21;
	st.global.f32 	[%rd22], %f66;
	bar.sync 	0;
	ret;

}
	// .globl	_Z17convolutionColGPUPfS_iii
.visible .entry _Z17convolutionColGPUPfS_iii(
	.param .u64 .ptr .align 1 _Z17convolutionColGPUPfS_iii_param_0,
	.param .u64 .ptr .align 1 _Z17convolutionColGPUPfS_iii_param_1,
	.param .u32 _Z17convolutionColGPUPfS_iii_param_2,
	.param .u32 _Z17convolutionColGPUPfS_iii_param_3,
	.param .u32 _Z17convolutionColGPUPfS_iii_param_4
)
{
	.reg .pred 	%p<8>;
	.reg .b32 	%r<58>;
	.reg .b32 	%f<67>;
	.reg .b64 	%rd<25>;
	// demoted variable
	.shared .align 4 .b8 _ZZ17convolutionColGPUPfS_iiiE4data[17408];
	ld.param.u64 	%rd4, [_Z17convolutionColGPUPfS_iii_param_0];
	ld.param.u64 	%rd5, [_Z17convolutionColGPUPfS_iii_param_1];
	ld.param.u32 	%r20, [_Z17convolutionColGPUPfS_iii_param_2];
	ld.param.u32 	%r21, [_Z17convolutionColGPUPfS_iii_param_3];
	ld.param.u32 	%r22, [_Z17convolutionColGPUPfS_iii_param_4];
	cvta.to.global.u64 	%rd1, %rd5;
	mov.u32 	%r1, %tid.x;
	mov.u32 	%r23, %ctaid.x;
	mov.u32 	%r24, %ntid.x;
	mov.u32 	%r2, %tid.y;
	mov.u32 	%r25, %ctaid.y;
	mov.u32 	%r3, %ntid.y;
	mad.lo.s32 	%r4, %r25, %r3, %r2;
	mad.lo.s32 	%r26, %r23, %r24, %r1;
	mad.lo.s32 	%r5, %r20, %r4, %r26;
	setp.lt.s32 	%p1, %r4, %r22;
	mov.f32 	%f60, 0f00000000;
	@%p1 bra 	$L__BB1_2;
	mul.lo.s32 	%r27, %r22, %r20;
	sub.s32 	%r28, %r5, %r27;
	mul.wide.s32 	%rd6, %r28, 4;
	add.s64 	%rd7, %rd1, %rd6;
	ld.global.f32 	%f60, [%rd7];
$L__BB1_2:
	shl.b32 	%r29, %r2, 4;
	add.s32 	%r30, %r29, %r1;
	shl.b32 	%r31, %r30, 2;
	mov.u32 	%r32, _ZZ17convolutionColGPUPfS_iiiE4data;
	add.s32 	%r6, %r32, %r31;
	st.shared.f32 	[%r6], %f60;
	add.s32 	%r33, %r22, %r4;
	setp.ge.s32 	%p2, %r33, %r21;
	mov.f32 	%f61, 0f00000000;
	@%p2 bra 	$L__BB1_4;
	mad.lo.s32 	%r34, %r22, %r20, %r5;
	mul.wide.s32 	%rd8, %r34, 4;
	add.s64 	%rd9, %rd1, %rd8;
	ld.global.f32 	%f61, [%rd9];
$L__BB1_4:
	shl.b32 	%r35, %r3, 6;
	add.s32 	%r36, %r6, %r35;
	st.shared.f32 	[%r36], %f61;
	bar.sync 	0;
	setp.lt.s32 	%p3, %r22, 0;
	mov.f32 	%f66, 0f00000000;
	@%p3 bra 	$L__BB1_13;
	shl.b32 	%r38, %r22, 1;
	max.s32 	%r7, %r38, 0;
	setp.lt.s32 	%p4, %r38, 7;
	mov.f32 	%f63, 0f00000000;
	mov.b32 	%r56, 0;
	@%p4 bra 	$L__BB1_8;
	add.s32 	%r39, %r7, 1;
	and.b32  	%r56, %r39, 2147483640;
	neg.s32 	%r54, %r56;
	shl.b32 	%r40, %r2, 6;
	shl.b32 	%r41, %r1, 2;
	add.s32 	%r42, %r40, %r41;
	add.s32 	%r44, %r42, %r32;
	add.s32 	%r53, %r44, 256;
	mov.u64 	%rd11, d_Kernel;
	add.s64 	%rd24, %rd11, 16;
	mov.f32 	%f63, 0f00000000;
$L__BB1_7:
	.pragma "nounroll";
	ld.shared.f32 	%f19, [%r53+-256];
	ld.const.f32 	%f20, [%rd24+-16];
	fma.rn.f32 	%f21, %f19, %f20, %f63;
	ld.shared.f32 	%f22, [%r53+-192];
	ld.const.f32 	%f23, [%rd24+-12];
	fma.rn.f32 	%f24, %f22, %f23, %f21;
	ld.shared.f32 	%f25, [%r53+-128];
	ld.const.f32 	%f26, [%rd24+-8];
	fma.rn.f32 	%f27, %f25, %f26, %f24;
	ld.shared.f32 	%f28, [%r53+-64];
	ld.const.f32 	%f29, [%rd24+-4];
	fma.rn.f32 	%f30, %f28, %f29, %f27;
	ld.shared.f32 	%f31, [%r53];
	ld.const.f32 	%f32, [%rd24];
	fma.rn.f32 	%f33, %f31, %f32, %f30;
	ld.shared.f32 	%f34, [%r53+64];
	ld.const.f32 	%f35, [%rd24+4];
	fma.rn.f32 	%f36, %f34, %f35, %f33;
	ld.shared.f32 	%f37, [%r53+128];
	ld.const.f32 	%f38, [%rd24+8];
	fma.rn.f32 	%f39, %f37, %f38, %f36;
	ld.shared.f32 	%f40, [%r53+192];
	ld.const.f32 	%f41, [%rd24+12];
	fma.rn.f32 	%f63, %f40, %f41, %f39;
	add.s32 	%r54, %r54, 8;
	add.s64 	%rd24, %rd24, 32;
	add.s32 	%r53, %r53, 512;
	setp.ne.s32 	%p5, %r54, 0;
	@%p5 bra 	$L__BB1_7;
$L__BB1_8:
	and.b32  	%r45, %r7, 6;
	setp.lt.u32 	%p6, %r45, 3;
	@%p6 bra 	$L__BB1_10;
	shl.b32 	%r46, %r56, 6;
	add.s32 	%r47, %r6, %r46;
	ld.shared.f32 	%f42, [%r47];
	mul.wide.u32 	%rd12, %r56, 4;
	mov.u64 	%rd13, d_Kernel;
	add.s64 	%rd14, %rd13, %rd12;
	ld.const.f32 	%f43, [%rd14];
	fma.rn.f32 	%f44, %f42, %f43, %f63;
	ld.shared.f32 	%f45, [%r47+64];
	ld.const.f32 	%f46, [%rd14+4];
	fma.rn.f32 	%f47, %f45, %f46, %f44;
	ld.shared.f32 	%f48, [%r47+128];
	ld.const.f32 	%f49, [%rd14+8];
	fma.rn.f32 	%f50, %f48, %f49, %f47;
	ld.shared.f32 	%f51, [%r47+192];
	ld.const.f32 	%f52, [%rd14+12];
	fma.rn.f32 	%f63, %f51, %f52, %f50;
	add.s32 	%r56, %r56, 4;
$L__BB1_10:
	and.b32  	%r48, %r7, 2;
	setp.eq.s32 	%p7, %r48, 0;
	@%p7 bra 	$L__BB1_12;
	shl.b32 	%r49, %r56, 6;
	add.s32 	%r50, %r6, %r49;
	ld.shared.f32 	%f53, [%r50];
	mul.wide.u32 	%rd15, %r56, 4;
	mov.u64 	%rd16, d_Kernel;
	add.s64 	%rd17, %rd16, %rd15;
	ld.const.f32 	%f54, [%rd17];
	fma.rn.f32 	%f55, %f53, %f54, %f63;
	ld.shared.f32 	%f56, [%r50+64];
	ld.const.f32 	%f57, [%rd17+4];
	fma.rn.f32 	%f63, %f56, %f57, %f55;
	add.s32 	%r56, %r56, 2;
$L__BB1_12:
	shl.b32 	%r51, %r56, 6;
	add.s32 	%r52, %r6, %r51;
	ld.shared.f32 	%f58, [%r52];
	mul.wide.u32 	%rd18, %r56, 4;
	mov.u64 	%rd19, d_Kernel;
	add.s64 	%rd20, %rd19, %rd18;
	ld.const.f32 	%f59, [%rd20];
	fma.rn.f32 	%f66, %f58, %f59, %f63;
$L__BB1_13:
	cvta.to.global.u64 	%rd21, %rd4;
	mul.wide.s32 	%rd22, %r5, 4;
	add.s64 	%rd23, %rd21, %rd22;
	st.global.f32 	[%rd23], %f66;
	bar.sync 	0;
	ret;

}


// ===== COMPILED SASS (sm_100) =====

	.target	sm_100

	.elftype	@"ET_EXEC"


//--------------------- .note.nv.tkinfo           --------------------------
	.section	.note.nv.tkinfo,"",@"SHT_NOTE"
	.sectionflags	@"SHF_NOTE_NV_TKINFO"
	.tkinfo
        /*0018*/ 	.word	0x00000002
        /*0030*/ 	.string	""
        /*0030*/ 	.string	"ptxas"
        /*0030*/ 	.string	"Cuda compilation tools, release 13.0, V13.0.88"
        /*0030*/ 	.string	"Build cuda_13.0.r13.0/compiler.36424714_0"
        /*0030*/ 	.string	"-arch sm_100 -m 64 "



//--------------------- .note.nv.cuinfo           --------------------------
	.section	.note.nv.cuinfo,"",@"SHT_NOTE"
	.sectionflags	@"SHF_NOTE_NV_CUINFO"
        /*0018*/ 	.short	0x0002
        /*001a*/ 	.short	0x0064
        /*001c*/ 	.short	0x0082
	.zero		2


//--------------------- .nv.info                  --------------------------
	.section	.nv.info,"",@"SHT_CUDA_INFO"
	.align	4


	//----- nvinfo : EIATTR_REGCOUNT
	.align		4
        /*0000*/ 	.byte	0x04, 0x2f
        /*0002*/ 	.short	(.L_2 - .L_1)
	.align		4
.L_1:
        /*0004*/ 	.word	index@(_Z17convolutionRowGPUPfS_iii)
        /*0008*/ 	.word	0x00000015


	//----- nvinfo : EIATTR_FRAME_SIZE
	.align		4
.L_2:
        /*000c*/ 	.byte	0x04, 0x11
        /*000e*/ 	.short	(.L_4 - .L_3)
	.align		4
.L_3:
        /*0010*/ 	.word	index@(_Z17convolutionRowGPUPfS_iii)
        /*0014*/ 	.word	0x00000000


	//----- nvinfo : EIATTR_REGCOUNT
	.align		4
.L_4:
        /*0018*/ 	.byte	0x04, 0x2f
        /*001a*/ 	.short	(.L_6 - .L_5)
	.align		4
.L_5:
        /*001c*/ 	.word	index@(_Z17convolutionColGPUPfS_iii)
        /*0020*/ 	.word	0x00000016


	//----- nvinfo : EIATTR_FRAME_SIZE
	.align		4
.L_6:
        /*0024*/ 	.byte	0x04, 0x11
        /*0026*/ 	.short	(.L_8 - .L_7)
	.align		4
.L_7:
        /*0028*/ 	.word	index@(_Z17convolutionColGPUPfS_iii)
        /*002c*/ 	.word	0x00000000


	//----- nvinfo : EIATTR_MIN_STACK_SIZE
	.align		4
.L_8:
        /*0030*/ 	.byte	0x04, 0x12
        /*0032*/ 	.short	(.L_10 - .L_9)
	.align		4
.L_9:
        /*0034*/ 	.word	index@(_Z17convolutionColGPUPfS_iii)
        /*0038*/ 	.word	0x00000000


	//----- nvinfo : EIATTR_MIN_STACK_SIZE
	.align		4
.L_10:
        /*003c*/ 	.byte	0x04, 0x12
        /*003e*/ 	.short	(.L_12 - .L_11)
	.align		4
.L_11:
        /*0040*/ 	.word	index@(_Z17convolutionRowGPUPfS_iii)
        /*0044*/ 	.word	0x00000000
.L_12:


//--------------------- .nv.compat                --------------------------
	.section	.nv.compat,"",@"SHT_CUDA_COMPAT_INFO"
	.align	4
        /*0000*/ 	.byte	0x02, 0x09, 0x00, 0x00, 0x02, 0x02, 0x01, 0x00, 0x02, 0x05, 0x05, 0x00, 0x03, 0x07, 0x01, 0x01
        /*0010*/ 	.byte	0x02, 0x03, 0x00, 0x00, 0x02, 0x06, 0x01, 0x00, 0x04, 0x0b, 0x08, 0x00, 0x09, 0x00, 0x00, 0x00
        /*0020*/ 	.byte	0x00, 0x00, 0x00, 0x00


//--------------------- .nv.info._Z17convolutionColGPUPfS_iii --------------------------
	.section	.nv.info._Z17convolutionColGPUPfS_iii,"",@"SHT_CUDA_INFO"
	.sectionflags	@""
	.align	4


	//----- nvinfo : EIATTR_CUDA_API_VERSION
	.align		4
        /*0000*/ 	.byte	0x04, 0x37
        /*0002*/ 	.short	(.L_14 - .L_13)
.L_13:
        /*0004*/ 	.word	0x00000082


	//----- nvinfo : EIATTR_KPARAM_INFO
	.align		4
.L_14:
        /*0008*/ 	.byte	0x04, 0x17
        /*000a*/ 	.short	(.L_16 - .L_15)
.L_15:
        /*000c*/ 	.word	0x00000000
        /*0010*/ 	.short	0x0004
        /*0012*/ 	.short	0x0018
        /*0014*/ 	.byte	0x00, 0xf0, 0x11, 0x00


	//----- nvinfo : EIATTR_KPARAM_INFO
	.align		4
.L_16:
        /*0018*/ 	.byte	0x04, 0x17
        /*001a*/ 	.short	(.L_18 - .L_17)
.L_17:
        /*001c*/ 	.word	0x00000000
        /*0020*/ 	.short	0x0003
        /*0022*/ 	.short	0x0014
        /*0024*/ 	.byte	0x00, 0xf0, 0x11, 0x00


	//----- nvinfo : EIATTR_KPARAM_INFO
	.align		4
.L_18:
        /*0028*/ 	.byte	0x04, 0x17
        /*002a*/ 	.short	(.L_20 - .L_19)
.L_19:
        /*002c*/ 	.word	0x00000000
        /*0030*/ 	.short	0x0002
        /*0032*/ 	.short	0x0010
        /*0034*/ 	.byte	0x00, 0xf0, 0x11, 0x00


	//----- nvinfo : EIATTR_KPARAM_INFO
	.align		4
.L_20:
        /*0038*/ 	.byte	0x04, 0x17
        /*003a*/ 	.short	(.L_22 - .L_21)
.L_21:
        /*003c*/ 	.word	0x00000000
        /*0040*/ 	.short	0x0001
        /*0042*/ 	.short	0x0008
        /*0044*/ 	.byte	0x00, 0xf5, 0x21, 0x00


	//----- nvinfo : EIATTR_KPARAM_INFO
	.align		4
.L_22:
        /*0048*/ 	.byte	0x04, 0x17
        /*004a*/ 	.short	(.L_24 - .L_23)
.L_23:
        /*004c*/ 	.word	0x00000000
        /*0050*/ 	.short	0x0000
        /*0052*/ 	.short	0x0000
        /*0054*/ 	.byte	0x00, 0xf5, 0x21, 0x00


	//----- nvinfo : EIATTR_SPARSE_MMA_MASK
	.align		4
.L_24:
        /*0058*/ 	.byte	0x03, 0x50
        /*005a*/ 	.short	0x0000


	//----- nvinfo : EIATTR_MAXREG_COUNT
	.align		4
        /*005c*/ 	.byte	0x03, 0x1b
        /*005e*/ 	.short	0x00ff


	//----- nvinfo : EIATTR_NUM_BARRIERS
	.align		4
        /*0060*/ 	.byte	0x02, 0x4c
        /*0062*/ 	.byte	0x01
	.zero		1


	//----- nvinfo : EIATTR_MERCURY_ISA_VERSION
	.align		4
        /*0064*/ 	.byte	0x03, 0x5f
        /*0066*/ 	.short	0x0101


	//----- nvinfo : EIATTR_VRC_CTA_INIT_COUNT
	.align		4
        /*0068*/ 	.byte	0x02, 0x4a
	.zero		1
	.zero		1


	//----- nvinfo : EIATTR_EXIT_INSTR_OFFSETS
	.align		4
        /*006c*/ 	.byte	0x04, 0x1c
        /*006e*/ 	.short	(.L_26 - .L_25)


	//   ....[0]....
.L_25:
        /*0070*/ 	.word	0x00000710


	//----- nvinfo : EIATTR_CBANK_PARAM_SIZE
	.align		4
.L_26:
        /*0074*/ 	.byte	0x03, 0x19
        /*0076*/ 	.short	0x001c


	//----- nvinfo : EIATTR_PARAM_CBANK
	.align		4
        /*0078*/ 	.byte	0x04, 0x0a
        /*007a*/ 	.short	(.L_28 - .L_27)
	.align		4
.L_27:
        /*007c*/ 	.word	index@(.nv.constant0._Z17convolutionColGPUPfS_iii)
        /*0080*/ 	.short	0x0380
        /*0082*/ 	.short	0x001c


	//----- nvinfo : EIATTR_SW_WAR
	.align		4
.L_28:
        /*0084*/ 	.byte	0x04, 0x36
        /*0086*/ 	.short	(.L_30 - .L_29)
.L_29:
        /*0088*/ 	.word	0x00000008
.L_30:


//--------------------- .nv.info._Z17convolutionRowGPUPfS_iii --------------------------
	.section	.nv.info._Z17convolutionRowGPUPfS_iii,"",@"SHT_CUDA_INFO"
	.sectionflags	@""
	.align	4


	//----- nvinfo : EIATTR_CUDA_API_VERSION
	.align		4
        /*0000*/ 	.byte	0x04, 0x37
        /*0002*/ 	.short	(.L_32 - .L_31)
.L_31:
        /*0004*/ 	.word	0x00000082


	//----- nvinfo : EIATTR_KPARAM_INFO
	.align		4
.L_32:
        /*0008*/ 	.byte	0x04, 0x17
        /*000a*/ 	.short	(.L_34 - .L_33)
.L_33:
        /*000c*/ 	.word	0x00000000
        /*0010*/ 	.short	0x0004
        /*0012*/ 	.short	0x0018
        /*0014*/ 	.byte	0x00, 0xf0, 0x11, 0x00


	//----- nvinfo : EIATTR_KPARAM_INFO
	.align		4
.L_34:
        /*0018*/ 	.byte	0x04, 0x17
        /*001a*/ 	.short	(.L_36 - .L_35)
.L_35:
        /*001c*/ 	.word	0x00000000
        /*0020*/ 	.short	0x0003
        /*0022*/ 	.short	0x0014
        /*0024*/ 	.byte	0x00, 0xf0, 0x11, 0x00


	//----- nvinfo : EIATTR_KPARAM_INFO
	.align		4
.L_36:
        /*0028*/ 	.byte	0x04, 0x17
        /*002a*/ 	.short	(.L_38 - .L_37)
.L_37:
        /*002c*/ 	.word	0x00000000
        /*0030*/ 	.short	0x0002
        /*0032*/ 	.short	0x0010
        /*0034*/ 	.byte	0x00, 0xf0, 0x11, 0x00


	//----- nvinfo : EIATTR_KPARAM_INFO
	.align		4
.L_38:
        /*0038*/ 	.byte	0x04, 0x17
        /*003a*/ 	.short	(.L_40 - .L_39)
.L_39:
        /*003c*/ 	.word	0x00000000
        /*0040*/ 	.short	0x0001
        /*0042*/ 	.short	0x0008
        /*0044*/ 	.byte	0x00, 0xf5, 0x21, 0x00


	//----- nvinfo : EIATTR_KPARAM_INFO
	.align		4
.L_40:
        /*0048*/ 	.byte	0x04, 0x17
        /*004a*/ 	.short	(.L_42 - .L_41)
.L_41:
        /*004c*/ 	.word	0x00000000
        /*0050*/ 	.short	0x0000
        /*0052*/ 	.short	0x0000
        /*0054*/ 	.byte	0x00, 0xf5, 0x21, 0x00


	//----- nvinfo : EIATTR_SPARSE_MMA_MASK
	.align		4
.L_42:
        /*0058*/ 	.byte	0x03, 0x50
        /*005a*/ 	.short	0x0000


	//----- nvinfo : EIATTR_MAXREG_COUNT
	.align		4
        /*005c*/ 	.byte	0x03, 0x1b
        /*005e*/ 	.short	0x00ff


	//----- nvinfo : EIATTR_NUM_BARRIERS
	.align		4
        /*0060*/ 	.byte	0x02, 0x4c
        /*0062*/ 	.byte	0x01
	.zero		1


	//----- nvinfo : EIATTR_MERCURY_ISA_VERSION
	.align		4
        /*0064*/ 	.byte	0x03, 0x5f
        /*0066*/ 	.short	0x0101


	//----- nvinfo : EIATTR_VRC_CTA_INIT_COUNT
	.align		4
        /*0068*/ 	.byte	0x02, 0x4a
	.zero		1
	.zero		1


	//----- nvinfo : EIATTR_EXIT_INSTR_OFFSETS
	.align		4
        /*006c*/ 	.byte	0x04, 0x1c
        /*006e*/ 	.short	(.L_44 - .L_43)


	//   ....[0]....
.L_43:
        /*0070*/ 	.word	0x000007d0


	//----- nvinfo : EIATTR_CBANK_PARAM_SIZE
	.align		4
.L_44:
        /*0074*/ 	.byte	0x03, 0x19
        /*0076*/ 	.short	0x001c


	//----- nvinfo : EIATTR_PARAM_CBANK
	.align		4
        /*0078*/ 	.byte	0x04, 0x0a
        /*007a*/ 	.short	(.L_46 - .L_45)
	.align		4
.L_45:
        /*007c*/ 	.word	index@(.nv.constant0._Z17convolutionRowGPUPfS_iii)
        /*0080*/ 	.short	0x0380
        /*0082*/ 	.short	0x001c


	//----- nvinfo : EIATTR_SW_WAR
	.align		4
.L_46:
        /*0084*/ 	.byte	0x04, 0x36
        /*0086*/ 	.short	(.L_48 - .L_47)
.L_47:
        /*0088*/ 	.word	0x00000008
.L_48:


//--------------------- .nv.callgraph             --------------------------
	.section	.nv.callgraph,"",@"SHT_CUDA_CALLGRAPH"
	.align	4
	.sectionentsize	8
	.align		4
        /*0000*/ 	.word	0x00000000
	.align		4
        /*0004*/ 	.word	0xffffffff
	.align		4
        /*0008*/ 	.word	0x00000000
	.align		4
        /*000c*/ 	.word	0xfffffffe
	.align		4
        /*0010*/ 	.word	0x00000000
	.align		4
        /*0014*/ 	.word	0xfffffffd
	.align		4
        /*0018*/ 	.word	0x00000000
	.align		4
        /*001c*/ 	.word	0xfffffffc


//--------------------- .nv.constant3             --------------------------
	.section	.nv.constant3,"a",@progbits
	.align	4
.nv.constant3:
	.type		d_Kernel,@object
	.size		d_Kernel,(.L_0 - d_Kernel)
d_Kernel:
	.zero		1028
.L_0:


//--------------------- .text._Z17convolutionColGPUPfS_iii --------------------------
	.section	.text._Z17convolutionColGPUPfS_iii,"ax",@progbits
	.align	128
        .global         _Z17convolutionColGPUPfS_iii
        .type           _Z17convolutionColGPUPfS_iii,@function
        .size           _Z17convolutionColGPUPfS_iii,(.L_x_12 - _Z17convolutionColGPUPfS_iii)
        .other          _Z17convolutionColGPUPfS_iii,@"STO_CUDA_ENTRY STV_DEFAULT"
_Z17convolutionColGPUPfS_iii:
.text._Z17convolutionColGPUPfS_iii:
[----:B------:R-:W-:Y:S01]  /*0000*/  LDC R1, c[0x0][0x37c] ;  /* 0x0000df00ff017b82 */ /* 0x000fe20000000800 */
[----:B------:R-:W0:Y:S07]  /*0010*/  S2R R11, SR_TID.Y ;  /* 0x00000000000b7919 */ /* 0x000e2e0000002200 */
[----:B------:R-:W1:Y:S01]  /*0020*/  LDC R3, c[0x0][0x360] ;  /* 0x0000d800ff037b82 */ /* 0x000e620000000800 */
[----:B------:R-:W2:Y:S01]  /*0030*/  LDCU UR5, c[0x0][0x394] ;  /* 0x00007280ff0577ac */ /* 0x000ea20008000800 */
[----:B------:R-:W1:Y:S01]  /*0040*/  S2R R8, SR_TID.X ;  /* 0x0000000000087919 */ /* 0x000e620000002100 */
[----:B------:R-:W3:Y:S05]  /*0050*/  LDCU.64 UR10, c[0x0][0x358] ;  /* 0x00006b00ff0a77ac */ /* 0x000eea0008000a00 */
[----:B------:R-:W0:Y:S08]  /*0060*/  S2UR UR4, SR_CTAID.Y ;  /* 0x00000000000479c3 */ /* 0x000e300000002600 */
[----:B------:R-:W0:Y:S08]  /*0070*/  LDC R10, c[0x0][0x364] ;  /* 0x0000d900ff0a7b82 */ /* 0x000e300000000800 */
[----:B------:R-:W4:Y:S01]  /*0080*/  LDC R13, c[0x0][0x398] ;  /* 0x0000e600ff0d7b82 */ /* 0x000f220000000800 */
[----:B0-----:R-:W-:-:S07]  /*0090*/  IMAD R0, R10, UR4, R11 ;  /* 0x000000040a007c24 */ /* 0x001fce000f8e020b */
[----:B------:R-:W1:Y:S01]  /*00a0*/  S2UR UR4, SR_CTAID.X ;  /* 0x00000000000479c3 */ /* 0x000e620000002500 */
[CC--:B----4-:R-:W-:Y:S02]  /*00b0*/  ISETP.GE.AND P0, PT, R0.reuse, R13.reuse, PT ;  /* 0x0000000d0000720c */ /* 0x0d0fe40003f06270 */
[----:B------:R-:W-:-:S04]  /*00c0*/  IADD3 R2, PT, PT, R0, R13, RZ ;  /* 0x0000000d00027210 */ /* 0x000fc80007ffe0ff */
[----:B--2---:R-:W-:Y:S01]  /*00d0*/  ISETP.GE.AND P1, PT, R2, UR5, PT ;  /* 0x0000000502007c0c */ /* 0x004fe2000bf26270 */
[----:B------:R-:W0:Y:S06]  /*00e0*/  LDCU UR5, c[0x0][0x390] ;  /* 0x00007200ff0577ac */ /* 0x000e2c0008000800 */
[----:B------:R-:W2:Y:S01]  /*00f0*/  @P0 LDC.64 R4, c[0x0][0x388] ;  /* 0x0000e200ff040b82 */ /* 0x000ea20000000a00 */
[----:B------:R-:W-:Y:S01]  /*0100*/  @P0 IADD3 R9, PT, PT, -R13, RZ, RZ ;  /* 0x000000ff0d090210 */ /* 0x000fe20007ffe1ff */
[----:B-1----:R-:W-:-:S06]  /*0110*/  IMAD R3, R3, UR4, R8 ;  /* 0x0000000403037c24 */ /* 0x002fcc000f8e0208 */
[----:B------:R-:W1:Y:S01]  /*0120*/  @!P1 LDC.64 R6, c[0x0][0x388] ;  /* 0x0000e200ff069b82 */ /* 0x000e620000000a00 */
[----:B0-----:R-:W-:-:S04]  /*0130*/  IMAD R0, R0, UR5, R3 ;  /* 0x0000000500007c24 */ /* 0x001fc8000f8e0203 */
[--C-:B------:R-:W-:Y:S02]  /*0140*/  @P0 IMAD R3, R9, UR5, R0.reuse ;  /* 0x0000000509030c24 */ /* 0x100fe4000f8e0200 */
[----:B------:R-:W-:Y:S02]  /*0150*/  @!P1 IMAD R9, R13, UR5, R0 ;  /* 0x000000050d099c24 */ /* 0x000fe4000f8e0200 */
[----:B--2---:R-:W-:-:S04]  /*0160*/  @P0 IMAD.WIDE R4, R3, 0x4, R4 ;  /* 0x0000000403040825 */ /* 0x004fc800078e0204 */
[----:B------:R-:W-:Y:S02]  /*0170*/  HFMA2 R3, -RZ, RZ, 0, 0 ;  /* 0x00000000ff037431 */ /* 0x000fe400000001ff */
[----:B-1----:R-:W-:-:S04]  /*0180*/  @!P1 IMAD.WIDE R6, R9, 0x4, R6 ;  /* 0x0000000409069825 */ /* 0x002fc800078e0206 */
[----:B---3--:R0:W2:Y:S01]  /*0190*/  @P0 LDG.E R3, desc[UR10][R4.64] ;  /* 0x0000000a04030981 */ /* 0x0080a2000c1e1900 */
[----:B------:R-:W-:-:S06]  /*01a0*/  IMAD.MOV.U32 R9, RZ, RZ, RZ ;  /* 0x000000ffff097224 */ /* 0x000fcc00078e00ff */
[----:B------:R-:W3:Y:S01]  /*01b0*/  @!P1 LDG.E R9, desc[UR10][R6.64] ;  /* 0x0000000a06099981 */ /* 0x000ee2000c1e1900 */
[----:B------:R-:W1:Y:S01]  /*01c0*/  S2UR UR5, SR_CgaCtaId ;  /* 0x00000000000579c3 */ /* 0x000e620000008800 */
[----:B------:R-:W-:Y:S01]  /*01d0*/  UMOV UR4, 0x400 ;  /* 0x0000040000047882 */ /* 0x000fe20000000000 */
[----:B------:R-:W-:Y:S02]  /*01e0*/  LEA R8, R11, R8, 0x4 ;  /* 0x000000080b087211 */ /* 0x000fe400078e20ff */
[----:B------:R-:W-:Y:S01]  /*01f0*/  ISETP.GE.AND P0, PT, R13, RZ, PT ;  /* 0x000000ff0d00720c */ /* 0x000fe20003f06270 */
[----:B0-----:R-:W-:Y:S01]  /*0200*/  IMAD.MOV.U32 R5, RZ, RZ, RZ ;  /* 0x000000ffff057224 */ /* 0x001fe200078e00ff */
[----:B-1----:R-:W-:-:S06]  /*0210*/  ULEA UR4, UR5, UR4, 0x18 ;  /* 0x0000000405047291 */ /* 0x002fcc000f8ec0ff */
[----:B------:R-:W-:-:S04]  /*0220*/  LEA R2, R8, UR4, 0x2 ;  /* 0x0000000408027c11 */ /* 0x000fc8000f8e10ff */
[----:B------:R-:W-:Y:S01]  /*0230*/  LEA R10, R10, R2, 0x6 ;  /* 0x000000020a0a7211 */ /* 0x000fe200078e30ff */
[----:B--2---:R0:W-:Y:S04]  /*0240*/  STS [R2], R3 ;  /* 0x0000000302007388 */ /* 0x0041e80000000800 */
[----:B---3--:R0:W-:Y:S01]  /*0250*/  STS [R10], R9 ;  /* 0x000000090a007388 */ /* 0x0081e20000000800 */
[----:B------:R-:W-:Y:S06]  /*0260*/  BAR.SYNC.DEFER_BLOCKING 0x0 ;  /* 0x0000000000007b1d */ /* 0x000fec0000010000 */
[----:B------:R-:W-:Y:S05]  /*0270*/  @!P0 BRA `(.L_x_0) ;  /* 0x0000000400148947 */ /* 0x000fea0003800000 */
[----:B0-----:R-:W-:-:S04]  /*0280*/  SHF.L.U32 R3, R13, 0x1, RZ ;  /* 0x000000010d037819 */ /* 0x001fc800000006ff */
[----:B------:R-:W-:Y:S02]  /*0290*/  ISETP.GE.AND P2, PT, R3, 0x7, PT ;  /* 0x000000070300780c */ /* 0x000fe40003f46270 */
[----:B------:R-:W-:Y:S01]  /*02a0*/  VIMNMX R4, PT, PT, RZ, R3, !PT ;  /* 0x00000003ff047248 */ /* 0x000fe20007fe0100 */
[----:B------:R-:W-:-:S03]  /*02b0*/  IMAD.MOV.U32 R3, RZ, RZ, RZ ;  /* 0x000000ffff037224 */ /* 0x000fc600078e00ff */
[C---:B------:R-:W-:Y:S02]  /*02c0*/  LOP3.LUT R5, R4.reuse, 0x6, RZ, 0xc0, !PT ;  /* 0x0000000604057812 */ /* 0x040fe400078ec0ff */
[----:B------:R-:W-:Y:S02]  /*02d0*/  LOP3.LUT P0, RZ, R4, 0x2, RZ, 0xc0, !PT ;  /* 0x0000000204ff7812 */ /* 0x000fe4000780c0ff */
[----:B------:R-:W-:Y:S02]  /*02e0*/  ISETP.GE.U32.AND P1, PT, R5, 0x3, PT ;  /* 0x000000030500780c */ /* 0x000fe40003f26070 */
[----:B------:R-:W-:Y:S01]  /*02f0*/  MOV R5, RZ ;  /* 0x000000ff00057202 */ /* 0x000fe20000000f00 */
[----:B------:R-:W-:Y:S10]  /*0300*/  @!P2 BRA `(.L_x_1) ;  /* 0x000000000080a947 */ /* 0x000ff40003800000 */
[----:B------:R-:W-:Y:S01]  /*0310*/  IADD3 R3, PT, PT, R4, 0x1, RZ ;  /* 0x0000000104037810 */ /* 0x000fe20007ffe0ff */
[----:B------:R-:W-:Y:S01]  /*0320*/  UMOV UR12, 0x10 ;  /* 0x00000010000c7882 */ /* 0x000fe20000000000 */
[----:B------:R-:W-:Y:S02]  /*0330*/  LEA R8, R8, UR4, 0x2 ;  /* 0x0000000408087c11 */ /* 0x000fe4000f8e10ff */
[----:B------:R-:W-:Y:S02]  /*0340*/  LOP3.LUT R3, R3, 0x7ffffff8, RZ, 0xc0, !PT ;  /* 0x7ffffff803037812 */ /* 0x000fe400078ec0ff */
[----:B------:R-:W-:Y:S01]  /*0350*/  MOV R5, RZ ;  /* 0x000000ff00057202 */ /* 0x000fe20000000f00 */
[----:B------:R-:W-:Y:S01]  /*0360*/  VIADD R8, R8, 0x100 ;  /* 0x0000010008087836 */ /* 0x000fe20000000000 */
[----:B------:R-:W-:-:S07]  /*0370*/  IADD3 R4, PT, PT, -R3, RZ, RZ ;  /* 0x000000ff03047210 */ /* 0x000fce0007ffe1ff */
.L_x_2:
[----:B------:R-:W0:Y:S01]  /*0380*/  LDS R6, [R8+-0x100] ;  /* 0xffff000008067984 */ /* 0x000e220000000800 */
[----:B------:R-:W0:Y:S01]  /*0390*/  LDCU.64 UR4, c[0x3][UR12+-0x10] ;  /* 0x00fffe000c0477ac */ /* 0x000e220008000a00 */
[----:B------:R-:W-:Y:S02]  /*03a0*/  IADD3 R4, PT, PT, R4, 0x8, RZ ;  /* 0x0000000804047810 */ /* 0x000fe40007ffe0ff */
[----:B------:R-:W1:Y:S01]  /*03b0*/  LDS R7, [R8+-0xc0] ;  /* 0xffff400008077984 */ /* 0x000e620000000800 */
[----:B------:R-:W2:Y:S01]  /*03c0*/  LDCU.64 UR6, c[0x3][UR12+-0x8] ;  /* 0x00ffff000c0677ac */ /* 0x000ea20008000a00 */
[----:B------:R-:W-:Y:S02]  /*03d0*/  ISETP.NE.AND P2, PT, R4, RZ, PT ;  /* 0x000000ff0400720c */ /* 0x000fe40003f45270 */
[----:B------:R-:W2:Y:S01]  /*03e0*/  LDS R9, [R8+-0x80] ;  /* 0xffff800008097984 */ /* 0x000ea20000000800 */
[----:B------:R-:W3:Y:S03]  /*03f0*/  LDCU.64 UR8, c[0x3][UR12] ;  /* 0x00c000000c0877ac */ /* 0x000ee60008000a00 */
[----:B------:R-:W4:Y:S04]  /*0400*/  LDS R11, [R8+-0x40] ;  /* 0xffffc000080b7984 */ /* 0x000f280000000800 */
[----:B------:R-:W3:Y:S04]  /*0410*/  LDS R13, [R8] ;  /* 0x00000000080d7984 */ /* 0x000ee80000000800 */
[----:B------:R-:W5:Y:S04]  /*0420*/  LDS R15, [R8+0x40] ;  /* 0x00004000080f7984 */ /* 0x000f680000000800 */
[----:B------:R-:W5:Y:S04]  /*0430*/  LDS R17, [R8+0x80] ;  /* 0x0000800008117984 */ /* 0x000f680000000800 */
[----:B------:R0:W5:Y:S02]  /*0440*/  LDS R19, [R8+0xc0] ;  /* 0x0000c00008137984 */ /* 0x0001640000000800 */
[----:B0-----:R-:W-:Y:S01]  /*0450*/  IADD3 R8, PT, PT, R8, 0x200, RZ ;  /* 0x0000020008087810 */ /* 0x001fe20007ffe0ff */
[----:B------:R-:W-:-:S04]  /*0460*/  FFMA R6, R6, UR4, R5 ;  /* 0x0000000406067c23 */ /* 0x000fc80008000005 */
[----:B-1----:R-:W-:Y:S01]  /*0470*/  FFMA R6, R7, UR5, R6 ;  /* 0x0000000507067c23 */ /* 0x002fe20008000006 */
[----:B------:R-:W0:Y:S03]  /*0480*/  LDCU.64 UR4, c[0x3][UR12+0x8] ;  /* 0x00c001000c0477ac */ /* 0x000e260008000a00 */
[----:B--2---:R-:W-:Y:S01]  /*0490*/  FFMA R6, R9, UR6, R6 ;  /* 0x0000000609067c23 */ /* 0x004fe20008000006 */
[----:B------:R-:W-:-:S03]  /*04a0*/  UIADD3 UR12, UPT, UPT, UR12, 0x20, URZ ;  /* 0x000000200c0c7890 */ /* 0x000fc6000fffe0ff */
[----:B----4-:R-:W-:-:S04]  /*04b0*/  FFMA R6, R11, UR7, R6 ;  /* 0x000000070b067c23 */ /* 0x010fc80008000006 */
[----:B---3--:R-:W-:-:S04]  /*04c0*/  FFMA R6, R13, UR8, R6 ;  /* 0x000000080d067c23 */ /* 0x008fc80008000006 */
[----:B-----5:R-:W-:-:S04]  /*04d0*/  FFMA R6, R15, UR9, R6 ;  /* 0x000000090f067c23 */ /* 0x020fc80008000006 */
[----:B0-----:R-:W-:-:S04]  /*04e0*/  FFMA R6, R17, UR4, R6 ;  /* 0x0000000411067c23 */ /* 0x001fc80008000006 */
[----:B------:R-:W-:Y:S01]  /*04f0*/  FFMA R5, R19, UR5, R6 ;  /* 0x0000000513057c23 */ /* 0x000fe20008000006 */
[----:B------:R-:W-:Y:S06]  /*0500*/  @P2 BRA `(.L_x_2) ;  /* 0xfffffffc009c2947 */ /* 0x000fec000383ffff */
.L_x_1:
[----:B------:R-:W-:Y:S05]  /*0510*/  @!P1 BRA `(.L_x_3) ;  /* 0x0000000000349947 */ /* 0x000fea0003800000 */
[C---:B------:R-:W-:Y:S01]  /*0520*/  IMAD R4, R3.reuse, 0x40, R2 ;  /* 0x0000004003047824 */ /* 0x040fe200078e0202 */
[C---:B------:R-:W-:Y:S02]  /*0530*/  SHF.L.U32 R7, R3.reuse, 0x2, RZ ;  /* 0x0000000203077819 */ /* 0x040fe400000006ff */
[----:B------:R-:W-:Y:S02]  /*0540*/  IADD3 R3, PT, PT, R3, 0x4, RZ ;  /* 0x0000000403037810 */ /* 0x000fe40007ffe0ff */
[----:B------:R-:W0:Y:S01]  /*0550*/  LDS R6, [R4] ;  /* 0x0000000004067984 */ /* 0x000e220000000800 */
[----:B------:R-:W0:Y:S03]  /*0560*/  LDC.64 R8, c[0x3][R7] ;  /* 0x00c0000007087b82 */ /* 0x000e260000000a00 */
[----:B------:R-:W1:Y:S04]  /*0570*/  LDS R11, [R4+0x40] ;  /* 0x00004000040b7984 */ /* 0x000e680000000800 */
[----:B------:R-:W2:Y:S01]  /*0580*/  LDS R10, [R4+0x80] ;  /* 0x00008000040a7984 */ /* 0x000ea20000000800 */
[----:B------:R-:W2:Y:S03]  /*0590*/  LDC.64 R12, c[0x3][R7+0x8] ;  /* 0x00c00200070c7b82 */ /* 0x000ea60000000a00 */
[----:B------:R-:W3:Y:S01]  /*05a0*/  LDS R15, [R4+0xc0] ;  /* 0x0000c000040f7984 */ /* 0x000ee20000000800 */
[----:B0-----:R-:W-:-:S04]  /*05b0*/  FFMA R6, R6, R8, R5 ;  /* 0x0000000806067223 */ /* 0x001fc80000000005 */
[----:B-1----:R-:W-:-:S04]  /*05c0*/  FFMA R9, R11, R9, R6 ;  /* 0x000000090b097223 */ /* 0x002fc80000000006 */
[----:B--2---:R-:W-:-:S04]  /*05d0*/  FFMA R10, R10, R12, R9 ;  /* 0x0000000c0a0a7223 */ /* 0x004fc80000000009 */
[----:B---3--:R-:W-:-:S07]  /*05e0*/  FFMA R5, R15, R13, R10 ;  /* 0x0000000d0f057223 */ /* 0x008fce000000000a */
.L_x_3:
[----:B------:R-:W-:Y:S05]  /*05f0*/  @!P0 BRA `(.L_x_4) ;  /* 0x0000000000208947 */ /* 0x000fea0003800000 */
[C---:B------:R-:W-:Y:S01]  /*0600*/  LEA R4, R3.reuse, R2, 0x6 ;  /* 0x0000000203047211 */ /* 0x040fe200078e30ff */
[C---:B------:R-:W-:Y:S01]  /*0610*/  IMAD.SHL.U32 R7, R3.reuse, 0x4, RZ ;  /* 0x0000000403077824 */ /* 0x040fe200078e00ff */
[----:B------:R-:W-:-:S03]  /*0620*/  IADD3 R3, PT, PT, R3, 0x2, RZ ;  /* 0x0000000203037810 */ /* 0x000fc60007ffe0ff */
[----:B------:R-:W0:Y:S01]  /*0630*/  LDS R6, [R4] ;  /* 0x0000000004067984 */ /* 0x000e220000000800 */
[----:B------:R-:W0:Y:S03]  /*0640*/  LDC.64 R8, c[0x3][R7] ;  /* 0x00c0000007087b82 */ /* 0x000e260000000a00 */
[----:B------:R-:W1:Y:S01]  /*0650*/  LDS R11, [R4+0x40] ;  /* 0x00004000040b7984 */ /* 0x000e620000000800 */
[----:B0-----:R-:W-:-:S04]  /*0660*/  FFMA R6, R6, R8, R5 ;  /* 0x0000000806067223 */ /* 0x001fc80000000005 */
[----:B-1----:R-:W-:-:S07]  /*0670*/  FFMA R5, R11, R9, R6 ;  /* 0x000000090b057223 */ /* 0x002fce0000000006 */
.L_x_4:
[C---:B------:R-:W-:Y:S02]  /*0680*/  LEA R2, R3.reuse, R2, 0x6 ;  /* 0x0000000203027211 */ /* 0x040fe400078e30ff */
[----:B------:R-:W-:-:S04]  /*0690*/  SHF.L.U32 R3, R3, 0x2, RZ ;  /* 0x0000000203037819 */ /* 0x000fc800000006ff */
[----:B------:R-:W0:Y:S02]  /*06a0*/  LDS R2, [R2] ;  /* 0x0000000002027984 */ /* 0x000e240000000800 */
[----:B------:R-:W0:Y:S02]  /*06b0*/  LDC R3, c[0x3][R3] ;  /* 0x00c0000003037b82 */ /* 0x000e240000000800 */
[----:B0-----:R-:W-:-:S07]  /*06c0*/  FFMA R5, R2, R3, R5 ;  /* 0x0000000302057223 */ /* 0x001fce0000000005 */
.L_x_0:
[----:B0-----:R-:W0:Y:S02]  /*06d0*/  LDC.64 R2, c[0x0][0x380] ;  /* 0x0000e000ff027b82 */ /* 0x001e240000000a00 */
[----:B0-----:R-:W-:-:S05]  /*06e0*/  IMAD.WIDE R2, R0, 0x4, R2 ;  /* 0x0000000400027825 */ /* 0x001fca00078e0202 */
[----:B------:R-:W-:Y:S01]  /*06f0*/  STG.E desc[UR10][R2.64], R5 ;  /* 0x0000000502007986 */ /* 0x000fe2000c10190a */
[----:B------:R-:W-:Y:S06]  /*0700*/  BAR.SYNC.DEFER_BLOCKING 0x0 ;  /* 0x0000000000007b1d */ /* 0x000fec0000010000 */
[----:B------:R-:W-:Y:S05]  /*0710*/  EXIT ;  /* 0x000000000000794d */ /* 0x000fea0003800000 */
.L_x_5:
[----:B------:R-:W-:-:S00]  /*0720*/  BRA `(.L_x_5) ;  /* 0xfffffffc00fc7947 */ /* 0x000fc0000383ffff */
[----:B------:R-:W-:-:S00]  /*0730*/  NOP ;  /* 0x0000000000007918 */ /* 0x000fc00000000000 */
        /* <DEDUP_REMOVED lines=12> */
.L_x_12:


//--------------------- .text._Z17convolutionRowGPUPfS_iii --------------------------
	.section	.text._Z17convolutionRowGPUPfS_iii,"ax",@progbits
	.align	128
        .global         _Z17convolutionRowGPUPfS_iii
        .type           _Z17convolutionRowGPUPfS_iii,@function
        .size           _Z17convolutionRowGPUPfS_iii,(.L_x_13 - _Z17convolutionRowGPUPfS_iii)
        .other          _Z17convolutionRowGPUPfS_iii,@"STO_CUDA_ENTRY STV_DEFAULT"
_Z17convolutionRowGPUPfS_iii:
.text._Z17convolutionRowGPUPfS_iii:
[----:B------:R-:W-:Y:S01]  /*0000*/  LDC R1, c[0x0][0x37c] ;  /* 0x0000df00ff017b82 */ /* 0x000fe20000000800 */
[----:B------:R-:W0:Y:S07]  /*0010*/  S2R R11, SR_TID.X ;  /* 0x00000000000b7919 */ /* 0x000e2e0000002100 */
[----:B------:R-:W0:Y:S01]  /*0020*/  S2UR UR4, SR_CTAID.X ;  /* 0x00000000000479c3 */ /* 0x000e220000002500 */
[----:B------:R-:W1:Y:S01]  /*0030*/  LDCU UR10, c[0x0][0x398] ;  /* 0x00007300ff0a77ac */ /* 0x000e620008000800 */
[----:B------:R-:W2:Y:S01]  /*0040*/  S2R R8, SR_TID.Y ;  /* 0x0000000000087919 */ /* 0x000ea20000002200 */
[----:B------:R-:W3:Y:S05]  /*0050*/  LDCU UR5, c[0x0][0x390] ;  /* 0x00007200ff0577ac */ /* 0x000eea0008000800 */
[----:B------:R-:W0:Y:S01]  /*0060*/  LDC R10, c[0x0][0x360] ;  /* 0x0000d800ff0a7b82 */ /* 0x000e220000000800 */
[----:B------:R-:W4:Y:S07]  /*0070*/  LDCU.64 UR18, c[0x0][0x358] ;  /* 0x00006b00ff1277ac */ /* 0x000f2e0008000a00 */
[----:B------:R-:W2:Y:S01]  /*0080*/  LDC R7, c[0x0][0x364] ;  /* 0x0000d900ff077b82 */ /* 0x000ea20000000800 */
[----:B0-----:R-:W-:-:S07]  /*0090*/  IMAD R0, R10, UR4, R11 ;  /* 0x000000040a007c24 */ /* 0x001fce000f8e020b */
[----:B------:R-:W2:Y:S01]  /*00a0*/  S2UR UR4, SR_CTAID.Y ;  /* 0x00000000000479c3 */ /* 0x000ea20000002600 */
[C---:B-1----:R-:W-:Y:S02]  /*00b0*/  IADD3 R6, PT, PT, R0.reuse, UR10, RZ ;  /* 0x0000000a00067c10 */ /* 0x042fe4000fffe0ff */
[----:B------:R-:W-:Y:S02]  /*00c0*/  ISETP.GE.AND P0, PT, R0, UR10, PT ;  /* 0x0000000a00007c0c */ /* 0x000fe4000bf06270 */
[----:B---3--:R-:W-:-:S11]  /*00d0*/  ISETP.GE.AND P1, PT, R6, UR5, PT ;  /* 0x0000000506007c0c */ /* 0x008fd6000bf26270 */
[----:B------:R-:W0:Y:S01]  /*00e0*/  @P0 LDC.64 R2, c[0x0][0x388] ;  /* 0x0000e200ff020b82 */ /* 0x000e220000000a00 */
[----:B--2---:R-:W-:-:S07]  /*00f0*/  IMAD R7, R7, UR4, R8 ;  /* 0x0000000407077c24 */ /* 0x004fce000f8e0208 */
[----:B------:R-:W1:Y:S01]  /*0100*/  @!P1 LDC.64 R4, c[0x0][0x388] ;  /* 0x0000e200ff049b82 */ /* 0x000e620000000a00 */
[C---:B------:R-:W-:Y:S02]  /*0110*/  IMAD R0, R7.reuse, UR5, R0 ;  /* 0x0000000507007c24 */ /* 0x040fe4000f8e0200 */
[----:B------:R-:W-:-:S03]  /*0120*/  @!P1 IMAD R7, R7, UR5, R6 ;  /* 0x0000000507079c24 */ /* 0x000fc6000f8e0206 */
[----:B------:R-:W-:-:S05]  /*0130*/  @P0 IADD3 R9, PT, PT, R0, -UR10, RZ ;  /* 0x8000000a00090c10 */ /* 0x000fca000fffe0ff */
[----:B0-----:R-:W-:Y:S01]  /*0140*/  @P0 IMAD.WIDE R2, R9, 0x4, R2 ;  /* 0x0000000409020825 */ /* 0x001fe200078e0202 */
[----:B------:R-:W-:-:S03]  /*0150*/  MOV R9, RZ ;  /* 0x000000ff00097202 */ /* 0x000fc60000000f00 */
[----:B-1----:R-:W-:-:S04]  /*0160*/  @!P1 IMAD.WIDE R4, R7, 0x4, R4 ;  /* 0x0000000407049825 */ /* 0x002fc800078e0204 */
[----:B------:R-:W-:Y:S01]  /*0170*/  HFMA2 R7, -RZ, RZ, 0, 0 ;  /* 0x00000000ff077431 */ /* 0x000fe200000001ff */
[----:B----4-:R0:W2:Y:S05]  /*0180*/  @!P1 LDG.E R9, desc[UR18][R4.64] ;  /* 0x0000001204099981 */ /* 0x0100aa000c1e1900 */
[----:B------:R-:W3:Y:S01]  /*0190*/  @P0 LDG.E R7, desc[UR18][R2.64] ;  /* 0x0000001202070981 */ /* 0x000ee2000c1e1900 */
[----:B------:R-:W1:Y:S01]  /*01a0*/  S2UR UR6, SR_CgaCtaId ;  /* 0x00000000000679c3 */ /* 0x000e620000008800 */
[----:B------:R-:W-:-:S04]  /*01b0*/  USHF.L.U32 UR4, UR10, 0x1, URZ ;  /* 0x000000010a047899 */ /* 0x000fc800080006ff */
[----:B------:R-:W-:-:S06]  /*01c0*/  UIADD3 UR5, UPT, UPT, UR4, 0x10, URZ ;  /* 0x0000001004057890 */ /* 0x000fcc000fffe0ff */
[----:B------:R-:W-:Y:S01]  /*01d0*/  IMAD R6, R8, UR5, RZ ;  /* 0x0000000508067c24 */ /* 0x000fe2000f8e02ff */
[----:B------:R-:W-:-:S04]  /*01e0*/  UMOV UR5, 0x400 ;  /* 0x0000040000057882 */ /* 0x000fc80000000000 */
[----:B------:R-:W-:Y:S01]  /*01f0*/  IADD3 R6, PT, PT, R6, R11, RZ ;  /* 0x0000000b06067210 */ /* 0x000fe20007ffe0ff */
[----:B-1----:R-:W-:-:S06]  /*0200*/  ULEA UR5, UR6, UR5, 0x18 ;  /* 0x0000000506057291 */ /* 0x002fcc000f8ec0ff */
[----:B------:R-:W-:-:S04]  /*0210*/  LEA R8, R6, UR5, 0x2 ;  /* 0x0000000506087c11 */ /* 0x000fc8000f8e10ff */
[----:B------:R-:W-:Y:S01]  /*0220*/  LEA R10, R10, R8, 0x2 ;  /* 0x000000080a0a7211 */ /* 0x000fe200078e10ff */
[----:B------:R-:W-:Y:S01]  /*0230*/  UISETP.GE.AND UP0, UPT, UR10, URZ, UPT ;  /* 0x000000ff0a00728c */ /* 0x000fe2000bf06270 */
[----:B0-----:R-:W-:Y:S01]  /*0240*/  HFMA2 R5, -RZ, RZ, 0, 0 ;  /* 0x00000000ff057431 */ /* 0x001fe200000001ff */
[----:B---3--:R0:W-:Y:S04]  /*0250*/  STS [R8], R7 ;  /* 0x0000000708007388 */ /* 0x0081e80000000800 */
[----:B--2---:R0:W-:Y:S01]  /*0260*/  STS [R10], R9 ;  /* 0x000000090a007388 */ /* 0x0041e20000000800 */
[----:B------:R-:W-:Y:S06]  /*0270*/  BAR.SYNC.DEFER_BLOCKING 0x0 ;  /* 0x0000000000007b1d */ /* 0x000fec0000010000 */
[----:B------:R-:W-:Y:S05]  /*0280*/  BRA.U !UP0, `(.L_x_6) ;  /* 0x0000000508407547 */ /* 0x000fea000b800000 */
[----:B------:R-:W-:Y:S01]  /*0290*/  UISETP.GE.U32.AND UP2, UPT, UR4, 0x7, UPT ;  /* 0x000000070400788c */ /* 0x000fe2000bf46070 */
[----:B------:R-:W-:Y:S01]  /*02a0*/  MOV R5, RZ ;  /* 0x000000ff00057202 */ /* 0x000fe20000000f00 */
[----:B------:R-:W-:Y:S02]  /*02b0*/  ULOP3.LUT UR6, UR4, 0x6, URZ, 0xc0, !UPT ;  /* 0x0000000604067892 */ /* 0x000fe4000f8ec0ff */
[----:B------:R-:W-:Y:S02]  /*02c0*/  ULOP3.LUT UR7, UR10, 0x1, URZ, 0xc0, !UPT ;  /* 0x000000010a077892 */ /* 0x000fe4000f8ec0ff */
[----:B------:R-:W-:Y:S02]  /*02d0*/  UISETP.GE.U32.AND UP0, UPT, UR6, 0x3, UPT ;  /* 0x000000030600788c */ /* 0x000fe4000bf06070 */
[----:B------:R-:W-:Y:S02]  /*02e0*/  UISETP.NE.U32.AND UP1, UPT, UR7, 0x1, UPT ;  /* 0x000000010700788c */ /* 0x000fe4000bf25070 */
[----:B------:R-:W-:Y:S01]  /*02f0*/  UIADD3 UR6, UPT, UPT, -UR10, URZ, URZ ;  /* 0x000000ff0a067290 */ /* 0x000fe2000fffe1ff */
[----:B------:R-:W-:Y:S11]  /*0300*/  BRA.U !UP2, `(.L_x_7) ;  /* 0x000000010a887547 */ /* 0x000ff6000b800000 */
[----:B------:R-:W-:Y:S01]  /*0310*/  UIADD3 UR4, UPT, UPT, UR4, 0x1, URZ ;  /* 0x0000000104047890 */ /* 0x000fe2000fffe0ff */
[----:B------:R-:W-:Y:S02]  /*0320*/  LEA R2, R6, UR5, 0x2 ;  /* 0x0000000506027c11 */ /* 0x000fe4000f8e10ff */
[----:B------:R-:W-:Y:S01]  /*0330*/  MOV R5, RZ ;  /* 0x000000ff00057202 */ /* 0x000fe20000000f00 */
[----:B------:R-:W-:Y:S01]  /*0340*/  ULOP3.LUT UR4, UR4, 0xfffffff8, URZ, 0xc0, !UPT ;  /* 0xfffffff804047892 */ /* 0x000fe2000f8ec0ff */
[----:B------:R-:W-:-:S03]  /*0350*/  IADD3 R2, PT, PT, R2, 0x10, RZ ;  /* 0x0000001002027810 */ /* 0x000fc60007ffe0ff */
[----:B------:R-:W-:-:S03]  /*0360*/  UIADD3 UR7, UPT, UPT, -UR4, URZ, URZ ;  /* 0x000000ff04077290 */ /* 0x000fc6000fffe1ff */
[----:B------:R-:W-:-:S09]  /*0370*/  UMOV UR4, URZ ;  /* 0x000000ff00047c82 */ /* 0x000fd20008000000 */
.L_x_8:
[----:B------:R-:W1:Y:S01]  /*0380*/  LDS R4, [R2+-0x10] ;  /* 0xfffff00002047984 */ /* 0x000e620000000800 */
[----:B------:R-:W-:Y:S02]  /*0390*/  USHF.L.U32 UR8, UR4, 0x2, URZ ;  /* 0x0000000204087899 */ /* 0x000fe400080006ff */
[----:B------:R-:W-:Y:S01]  /*03a0*/  UIADD3 UR7, UPT, UPT, UR7, 0x8, URZ ;  /* 0x0000000807077890 */ /* 0x000fe2000fffe0ff */
[----:B------:R-:W2:Y:S01]  /*03b0*/  LDS R3, [R2+-0xc] ;  /* 0xfffff40002037984 */ /* 0x000ea20000000800 */
[----:B------:R-:W-:Y:S02]  /*03c0*/  UIADD3 UR6, UPT, UPT, UR6, 0x8, URZ ;  /* 0x0000000806067890 */ /* 0x000fe4000fffe0ff */
[----:B------:R-:W-:Y:S01]  /*03d0*/  UISETP.NE.AND UP2, UPT, UR7, URZ, UPT ;  /* 0x000000ff0700728c */ /* 0x000fe2000bf45270 */
[----:B0-----:R-:W0:Y:S01]  /*03e0*/  LDS R8, [R2+-0x8] ;  /* 0xfffff80002087984 */ /* 0x001e220000000800 */
[----:B------:R-:W-:-:S03]  /*03f0*/  UIADD3 UR4, UPT, UPT, UR4, 0x8, URZ ;  /* 0x0000000804047890 */ /* 0x000fc6000fffe0ff */
[----:B------:R-:W3:Y:S01]  /*0400*/  LDS R10, [R2+-0x4] ;  /* 0xfffffc00020a7984 */ /* 0x000ee20000000800 */
[----:B------:R-:W1:Y:S03]  /*0410*/  LDCU.64 UR12, c[0x3][UR8] ;  /* 0x00c00000080c77ac */ /* 0x000e660008000a00 */
[----:B------:R-:W4:Y:S01]  /*0420*/  LDS R12, [R2] ;  /* 0x00000000020c7984 */ /* 0x000f220000000800 */
[----:B------:R-:W0:Y:S03]  /*0430*/  LDCU.64 UR14, c[0x3][UR8+0x8] ;  /* 0x00c00100080e77ac */ /* 0x000e260008000a00 */
[----:B------:R-:W5:Y:S01]  /*0440*/  LDS R14, [R2+0x4] ;  /* 0x00000400020e7984 */ /* 0x000f620000000800 */
[----:B------:R-:W4:Y:S03]  /*0450*/  LDCU.64 UR16, c[0x3][UR8+0x10] ;  /* 0x00c00200081077ac */ /* 0x000f260008000a00 */
[----:B------:R-:W5:Y:S01]  /*0460*/  LDS R16, [R2+0x8] ;  /* 0x0000080002107984 */ /* 0x000f620000000800 */
[----:B------:R-:W5:Y:S03]  /*0470*/  LDCU.64 UR8, c[0x3][UR8+0x18] ;  /* 0x00c00300080877ac */ /* 0x000f660008000a00 */
[----:B------:R1:W5:Y:S02]  /*0480*/  LDS R18, [R2+0xc] ;  /* 0x00000c0002127984 */ /* 0x0003640000000800 */
[----:B-1----:R-:W-:Y:S01]  /*0490*/  IADD3 R2, PT, PT, R2, 0x20, RZ ;  /* 0x0000002002027810 */ /* 0x002fe20007ffe0ff */
[----:B------:R-:W-:-:S04]  /*04a0*/  FFMA R4, R4, UR12, R5 ;  /* 0x0000000c04047c23 */ /* 0x000fc80008000005 */
[----:B--2---:R-:W-:-:S04]  /*04b0*/  FFMA R3, R3, UR13, R4 ;  /* 0x0000000d03037c23 */ /* 0x004fc80008000004 */
[----:B0-----:R-:W-:-:S04]  /*04c0*/  FFMA R3, R8, UR14, R3 ;  /* 0x0000000e08037c23 */ /* 0x001fc80008000003 */
[----:B---3--:R-:W-:-:S04]  /*04d0*/  FFMA R3, R10, UR15, R3 ;  /* 0x0000000f0a037c23 */ /* 0x008fc80008000003 */
[----:B----4-:R-:W-:-:S04]  /*04e0*/  FFMA R3, R12, UR16, R3 ;  /* 0x000000100c037c23 */ /* 0x010fc80008000003 */
[----:B-----5:R-:W-:-:S04]  /*04f0*/  FFMA R3, R14, UR17, R3 ;  /* 0x000000110e037c23 */ /* 0x020fc80008000003 */
[----:B------:R-:W-:-:S04]  /*0500*/  FFMA R3, R16, UR8, R3 ;  /* 0x0000000810037c23 */ /* 0x000fc80008000003 */
[----:B------:R-:W-:Y:S01]  /*0510*/  FFMA R5, R18, UR9, R3 ;  /* 0x0000000912057c23 */ /* 0x000fe20008000003 */
[----:B------:R-:W-:Y:S06]  /*0520*/  BRA.U UP2, `(.L_x_8) ;  /* 0xfffffffd02947547 */ /* 0x000fec000b83ffff */
.L_x_7:
[----:B------:R-:W-:Y:S01]  /*0530*/  IADD3 R6, PT, PT, R6, UR10, RZ ;  /* 0x0000000a06067c10 */ /* 0x000fe2000fffe0ff */
[----:B------:R-:W-:Y:S06]  /*0540*/  BRA.U !UP0, `(.L_x_9) ;  /* 0x0000000108447547 */ /* 0x000fec000b800000 */
[----:B------:R-:W-:Y:S01]  /*0550*/  IADD3 R2, PT, PT, R6, UR6, RZ ;  /* 0x0000000606027c10 */ /* 0x000fe2000fffe0ff */
[----:B------:R-:W-:Y:S02]  /*0560*/  UIADD3 UR4, UPT, UPT, UR6, UR10, URZ ;  /* 0x0000000a06047290 */ /* 0x000fe4000fffe0ff */
[----:B------:R-:W-:Y:S01]  /*0570*/  UIADD3 UR6, UPT, UPT, UR6, 0x4, URZ ;  /* 0x0000000406067890 */ /* 0x000fe2000fffe0ff */
[----:B------:R-:W-:Y:S01]  /*0580*/  LEA R2, R2, UR5, 0x2 ;  /* 0x0000000502027c11 */ /* 0x000fe2000f8e10ff */
[----:B------:R-:W-:-:S04]  /*0590*/  USHF.L.U32 UR4, UR4, 0x2, URZ ;  /* 0x0000000204047899 */ /* 0x000fc800080006ff */
[----:B------:R-:W1:Y:S04]  /*05a0*/  LDS R4, [R2] ;  /* 0x0000000002047984 */ /* 0x000e680000000800 */
[----:B------:R-:W2:Y:S04]  /*05b0*/  LDS R3, [R2+0x4] ;  /* 0x0000040002037984 */ /* 0x000ea80000000800 */
[----:B0-----:R-:W0:Y:S01]  /*05c0*/  LDS R8, [R2+0x8] ;  /* 0x0000080002087984 */ /* 0x001e220000000800 */
[----:B------:R-:W1:Y:S03]  /*05d0*/  LDCU UR7, c[0x3][UR4] ;  /* 0x00c00000040777ac */ /* 0x000e660008000800 */
[----:B------:R-:W3:Y:S01]  /*05e0*/  LDS R10, [R2+0xc] ;  /* 0x00000c00020a7984 */ /* 0x000ee20000000800 */
[----:B------:R-:W2:Y:S01]  /*05f0*/  LDCU UR8, c[0x3][UR4+0x4] ;  /* 0x00c00080040877ac */ /* 0x000ea20008000800 */
[----:B------:R-:W0:Y:S01]  /*0600*/  LDCU UR9, c[0x3][UR4+0x8] ;  /* 0x00c00100040977ac */ /* 0x000e220008000800 */
[----:B------:R-:W3:Y:S01]  /*0610*/  LDCU UR4, c[0x3][UR4+0xc] ;  /* 0x00c00180040477ac */ /* 0x000ee20008000800 */
[----:B-1----:R-:W-:-:S04]  /*0620*/  FFMA R4, R4, UR7, R5 ;  /* 0x0000000704047c23 */ /* 0x002fc80008000005 */
[----:B--2---:R-:W-:-:S04]  /*0630*/  FFMA R3, R3, UR8, R4 ;  /* 0x0000000803037c23 */ /* 0x004fc80008000004 */
[----:B0-----:R-:W-:-:S04]  /*0640*/  FFMA R3, R8, UR9, R3 ;  /* 0x0000000908037c23 */ /* 0x001fc80008000003 */
[----:B---3--:R-:W-:-:S07]  /*0650*/  FFMA R5, R10, UR4, R3 ;  /* 0x000000040a057c23 */ /* 0x008fce0008000003 */
.L_x_9:
[----:B------:R-:W-:Y:S05]  /*0660*/  BRA.U UP1, `(.L_x_10) ;  /* 0x00000001012c7547 */ /* 0x000fea000b800000 */
[----:B------:R-:W-:Y:S01]  /*0670*/  IADD3 R2, PT, PT, R6, UR6, RZ ;  /* 0x0000000606027c10 */ /* 0x000fe2000fffe0ff */
[----:B------:R-:W-:Y:S02]  /*0680*/  UIADD3 UR4, UPT, UPT, UR6, UR10, URZ ;  /* 0x0000000a06047290 */ /* 0x000fe4000fffe0ff */
[----:B------:R-:W-:Y:S01]  /*0690*/  UIADD3 UR6, UPT, UPT, UR6, 0x2, URZ ;  /* 0x0000000206067890 */ /* 0x000fe2000fffe0ff */
[----:B------:R-:W-:Y:S01]  /*06a0*/  LEA R2, R2, UR5, 0x2 ;  /* 0x0000000502027c11 */ /* 0x000fe2000f8e10ff */
[----:B------:R-:W-:-:S04]  /*06b0*/  USHF.L.U32 UR4, UR4, 0x2, URZ ;  /* 0x0000000204047899 */ /* 0x000fc800080006ff */
[----:B------:R-:W1:Y:S04]  /*06c0*/  LDS R4, [R2] ;  /* 0x0000000002047984 */ /* 0x000e680000000800 */
[----:B------:R-:W2:Y:S04]  /*06d0*/  LDS R3, [R2+0x4] ;  /* 0x0000040002037984 */ /* 0x000ea80000000800 */
[----:B------:R-:W1:Y:S01]  /*06e0*/  LDCU UR7, c[0x3][UR4] ;  /* 0x00c00000040777ac */ /* 0x000e620008000800 */
[----:B------:R-:W2:Y:S01]  /*06f0*/  LDCU UR4, c[0x3][UR4+0x4] ;  /* 0x00c00080040477ac */ /* 0x000ea20008000800 */
[----:B-1----:R-:W-:-:S04]  /*0700*/  FFMA R4, R4, UR7, R5 ;  /* 0x0000000704047c23 */ /* 0x002fc80008000005 */
[----:B--2---:R-:W-:-:S07]  /*0710*/  FFMA R5, R3, UR4, R4 ;  /* 0x0000000403057c23 */ /* 0x004fce0008000004 */
.L_x_10:
[----:B------:R-:W-:Y:S01]  /*0720*/  IADD3 R6, PT, PT, R6, UR6, RZ ;  /* 0x0000000606067c10 */ /* 0x000fe2000fffe0ff */
[----:B------:R-:W-:-:S03]  /*0730*/  UIADD3 UR6, UPT, UPT, UR6, UR10, URZ ;  /* 0x0000000a06067290 */ /* 0x000fc6000fffe0ff */
[----:B------:R-:W-:Y:S01]  /*0740*/  LEA R6, R6, UR5, 0x2 ;  /* 0x0000000506067c11 */ /* 0x000fe2000f8e10ff */
[----:B------:R-:W-:-:S05]  /*0750*/  USHF.L.U32 UR6, UR6, 0x2, URZ ;  /* 0x0000000206067899 */ /* 0x000fca00080006ff */
[----:B------:R-:W1:Y:S07]  /*0760*/  LDS R6, [R6] ;  /* 0x0000000006067984 */ /* 0x000e6e0000000800 */
[----:B------:R-:W1:Y:S02]  /*0770*/  LDCU UR6, c[0x3][UR6] ;  /* 0x00c00000060677ac */ /* 0x000e640008000800 */
[----:B-1----:R-:W-:-:S07]  /*0780*/  FFMA R5, R6, UR6, R5 ;  /* 0x0000000606057c23 */ /* 0x002fce0008000005 */
.L_x_6:
[----:B------:R-:W1:Y:S02]  /*0790*/  LDC.64 R2, c[0x0][0x380] ;  /* 0x0000e000ff027b82 */ /* 0x000e640000000a00 */
[----:B-1----:R-:W-:-:S05]  /*07a0*/  IMAD.WIDE R2, R0, 0x4, R2 ;  /* 0x0000000400027825 */ /* 0x002fca00078e0202 */
[----:B------:R-:W-:Y:S01]  /*07b0*/  STG.E desc[UR18][R2.64], R5 ;  /* 0x0000000502007986 */ /* 0x000fe2000c101912 */
[----:B------:R-:W-:Y:S06]  /*07c0*/  BAR.SYNC.DEFER_BLOCKING 0x0 ;  /* 0x0000000000007b1d */ /* 0x000fec0000010000 */
[----:B------:R-:W-:Y:S05]  /*07d0*/  EXIT ;  /* 0x000000000000794d */ /* 0x000fea0003800000 */
.L_x_11:
        /* <DEDUP_REMOVED lines=10> */
.L_x_13:


//--------------------- .nv.shared._Z17convolutionColGPUPfS_iii --------------------------
	.section	.nv.shared._Z17convolutionColGPUPfS_iii,"aw",@nobits
	.sectionflags	@""
	.align	4
.nv.shared._Z17convolutionColGPUPfS_iii:
	.zero		18432


//--------------------- .nv.shared.reserved.0     --------------------------
	.section	.nv.shared.reserved.0,"aw",@nobits
	.weak		__nv_reservedSMEM_offset_0_alias
	.size		__nv_reservedSMEM_offset_0_alias, 0, 64
	.other		__nv_reservedSMEM_offset_0_alias,@"STO_CUDA_RESERVED_SHARED STV_DEFAULT"
__nv_reservedSMEM_offset_0_alias:
	.zero		0
	.zero		64


//--------------------- .nv.shared._Z17convolutionRowGPUPfS_iii --------------------------
	.section	.nv.shared._Z17convolutionRowGPUPfS_iii,"aw",@nobits
	.sectionflags	@""
	.align	4
.nv.shared._Z17convolutionRowGPUPfS_iii:
	.zero		18432


//--------------------- .nv.constant0._Z17convolutionColGPUPfS_iii --------------------------
	.section	.nv.constant0._Z17convolutionColGPUPfS_iii,"a",@progbits
	.sectionflags	@""
	.align	4
.nv.constant0._Z17convolutionColGPUPfS_iii:
	.zero		924


//--------------------- .nv.constant0._Z17convolutionRowGPUPfS_iii --------------------------
	.section	.nv.constant0._Z17convolutionRowGPUPfS_iii,"a",@progbits
	.sectionflags	@""
	.align	4
.nv.constant0._Z17convolutionRowGPUPfS_iii:
	.zero		924


//--------------------- SYMBOLS --------------------------

	.type		.nv.reservedSmem.offset0,@object
	.size		.nv.reservedSmem.offset0,0x4
	.type		.nv.reservedSmem.cap,@object
	.size		.nv.reservedSmem.cap,0x4
